	.headerflags	@"EF_CUDA_TEXMODE_UNIFIED EF_CUDA_64BIT_ADDRESS EF_CUDA_SM86 EF_CUDA_VIRTUAL_SM(EF_CUDA_SM86)"
	.elftype	@"ET_EXEC"


//--------------------- .nv.info                  --------------------------
	.section	.nv.info,"",@"SHT_CUDA_INFO"
	.align	4


	//----- nvinfo : EIATTR_REGCOUNT
	.align		4
        /*0000*/ 	.byte	0x04, 0x2f
        /*0002*/ 	.short	(.L_1 - .L_0)
	.align		4
.L_0:
        /*0004*/ 	.word	index@(triton_per_fused_add_3)
        /*0008*/ 	.word	0x00000024


	//----- nvinfo : EIATTR_FRAME_SIZE
	.align		4
.L_1:
        /*000c*/ 	.byte	0x04, 0x11
        /*000e*/ 	.short	(.L_3 - .L_2)
	.align		4
.L_2:
        /*0010*/ 	.word	index@(triton_per_fused_add_3)
        /*0014*/ 	.word	0x00000000


	//----- nvinfo : EIATTR_MIN_STACK_SIZE
	.align		4
.L_3:
        /*0018*/ 	.byte	0x04, 0x12
        /*001a*/ 	.short	(.L_5 - .L_4)
	.align		4
.L_4:
        /*001c*/ 	.word	index@(triton_per_fused_add_3)
        /*0020*/ 	.word	0x00000000
.L_5:


//--------------------- .nv.info.triton_per_fused_add_3 --------------------------
	.section	.nv.info.triton_per_fused_add_3,"",@"SHT_CUDA_INFO"
	.sectionflags	@""
	.align	4


	//----- nvinfo : EIATTR_CUDA_API_VERSION
	.align		4
        /*0000*/ 	.byte	0x04, 0x37
        /*0002*/ 	.short	(.L_7 - .L_6)
.L_6:
        /*0004*/ 	.word	0x00000080


	//----- nvinfo : EIATTR_SW2861232_WAR
	.align		4
.L_7:
        /*0008*/ 	.byte	0x01, 0x35
	.zero		2


	//----- nvinfo : EIATTR_PARAM_CBANK
	.align		4
        /*000c*/ 	.byte	0x04, 0x0a
        /*000e*/ 	.short	(.L_9 - .L_8)
	.align		4
.L_8:
        /*0010*/ 	.word	index@(.nv.constant0.triton_per_fused_add_3)
        /*0014*/ 	.short	0x0160
        /*0016*/ 	.short	0x0038


	//----- nvinfo : EIATTR_CBANK_PARAM_SIZE
	.align		4
.L_9:
        /*0018*/ 	.byte	0x03, 0x19
        /*001a*/ 	.short	0x0038


	//----- nvinfo : EIATTR_KPARAM_INFO
	.align		4
        /*001c*/ 	.byte	0x04, 0x17
        /*001e*/ 	.short	(.L_11 - .L_10)
.L_10:
        /*0020*/ 	.word	0x00000000
        /*0024*/ 	.short	0x0007
        /*0026*/ 	.short	0x0030
        /*0028*/ 	.byte	0x00, 0xf4, 0x21, 0x00


	//----- nvinfo : EIATTR_KPARAM_INFO
	.align		4
.L_11:
        /*002c*/ 	.byte	0x04, 0x17
        /*002e*/ 	.short	(.L_13 - .L_12)
.L_12:
        /*0030*/ 	.word	0x00000000
        /*0034*/ 	.short	0x0006
        /*0036*/ 	.short	0x0028
        /*0038*/ 	.byte	0x00, 0xf0, 0x11, 0x00


	//----- nvinfo : EIATTR_KPARAM_INFO
	.align		4
.L_13:
        /*003c*/ 	.byte	0x04, 0x17
        /*003e*/ 	.short	(.L_15 - .L_14)
.L_14:
        /*0040*/ 	.word	0x00000000
        /*0044*/ 	.short	0x0005
        /*0046*/ 	.short	0x0024
        /*0048*/ 	.byte	0x00, 0xf0, 0x11, 0x00


	//----- nvinfo : EIATTR_KPARAM_INFO
	.align		4
.L_15:
        /*004c*/ 	.byte	0x04, 0x17
        /*004e*/ 	.short	(.L_17 - .L_16)
.L_16:
        /*0050*/ 	.word	0x00000000
        /*0054*/ 	.short	0x0004
        /*0056*/ 	.short	0x0020
        /*0058*/ 	.byte	0x00, 0xf0, 0x11, 0x00


	//----- nvinfo : EIATTR_KPARAM_INFO
	.align		4
.L_17:
        /*005c*/ 	.byte	0x04, 0x17
        /*005e*/ 	.short	(.L_19 - .L_18)
.L_18:
        /*0060*/ 	.word	0x00000000
        /*0064*/ 	.short	0x0003
        /*0066*/ 	.short	0x0018
        /*0068*/ 	.byte	0x00, 0xf4, 0x21, 0x00


	//----- nvinfo : EIATTR_KPARAM_INFO
	.align		4
.L_19:
        /*006c*/ 	.byte	0x04, 0x17
        /*006e*/ 	.short	(.L_21 - .L_20)
.L_20:
        /*0070*/ 	.word	0x00000000
        /*0074*/ 	.short	0x0002
        /*0076*/ 	.short	0x0010
        /*0078*/ 	.byte	0x00, 0xf4, 0x21, 0x00


	//----- nvinfo : EIATTR_KPARAM_INFO
	.align		4
.L_21:
        /*007c*/ 	.byte	0x04, 0x17
        /*007e*/ 	.short	(.L_23 - .L_22)
.L_22:
        /*0080*/ 	.word	0x00000000
        /*0084*/ 	.short	0x0001
        /*0086*/ 	.short	0x0008
        /*0088*/ 	.byte	0x00, 0xf4, 0x21, 0x00


	//----- nvinfo : EIATTR_KPARAM_INFO
	.align		4
.L_23:
        /*008c*/ 	.byte	0x04, 0x17
        /*008e*/ 	.short	(.L_25 - .L_24)
.L_24:
        /*0090*/ 	.word	0x00000000
        /*0094*/ 	.short	0x0000
        /*0096*/ 	.short	0x0000
        /*0098*/ 	.byte	0x00, 0xf4, 0x21, 0x00


	//----- nvinfo : EIATTR_MAXREG_COUNT
	.align		4
.L_25:
        /*009c*/ 	.byte	0x03, 0x1b
        /*009e*/ 	.short	0x00ff


	//----- nvinfo : EIATTR_COOP_GROUP_MASK_REGIDS
	.align		4
        /*00a0*/ 	.byte	0x04, 0x29
        /*00a2*/ 	.short	(.L_27 - .L_26)


	//   ....[0]....
.L_26:
        /*00a4*/ 	.word	0xffffffff


	//   ....[1]....
        /*00a8*/ 	.word	0xffffffff


	//   ....[2]....
        /*00ac*/ 	.word	0xffffffff


	//   ....[3]....
        /*00b0*/ 	.word	0xffffffff


	//   ....[4]....
        /*00b4*/ 	.word	0xffffffff


	//   ....[5]....
        /*00b8*/ 	.word	0xffffffff


	//   ....[6]....
        /*00bc*/ 	.word	0xffffffff


	//   ....[7]....
        /*00c0*/ 	.word	0xffffffff


	//   ....[8]....
        /*00c4*/ 	.word	0xffffffff


	//   ....[9]....
        /*00c8*/ 	.word	0xffffffff


	//   ....[10]....
        /*00cc*/ 	.word	0xffffffff


	//   ....[11]....
        /*00d0*/ 	.word	0xffffffff


	//   ....[12]....
        /*00d4*/ 	.word	0xffffffff


	//   ....[13]....
        /*00d8*/ 	.word	0xffffffff


	//   ....[14]....
        /*00dc*/ 	.word	0xffffffff


	//   ....[15]....
        /*00e0*/ 	.word	0xffffffff


	//   ....[16]....
        /*00e4*/ 	.word	0xffffffff


	//   ....[17]....
        /*00e8*/ 	.word	0xffffffff


	//   ....[18]....
        /*00ec*/ 	.word	0xffffffff


	//   ....[19]....
        /*00f0*/ 	.word	0xffffffff


	//   ....[20]....
        /*00f4*/ 	.word	0xffffffff


	//   ....[21]....
        /*00f8*/ 	.word	0xffffffff


	//----- nvinfo : EIATTR_COOP_GROUP_INSTR_OFFSETS
	.align		4
.L_27:
        /*00fc*/ 	.byte	0x04, 0x28
        /*00fe*/ 	.short	(.L_29 - .L_28)


	//   ....[0]....
.L_28:
        /*0100*/ 	.word	0x00000910


	//   ....[1]....
        /*0104*/ 	.word	0x00000990


	//   ....[2]....
        /*0108*/ 	.word	0x000009c0


	//   ....[3]....
        /*010c*/ 	.word	0x000009f0


	//   ....[4]....
        /*0110*/ 	.word	0x00000a60


	//   ....[5]....
        /*0114*/ 	.word	0x00000ab0


	//   ....[6]....
        /*0118*/ 	.word	0x00000af0


	//   ....[7]....
        /*011c*/ 	.word	0x00000b20


	//   ....[8]....
        /*0120*/ 	.word	0x00000c80


	//   ....[9]....
        /*0124*/ 	.word	0x00000cd0


	//   ....[10]....
        /*0128*/ 	.word	0x00000d20


	//   ....[11]....
        /*012c*/ 	.word	0x00001060


	//   ....[12]....
        /*0130*/ 	.word	0x000010e0


	//   ....[13]....
        /*0134*/ 	.word	0x00001150


	//   ....[14]....
        /*0138*/ 	.word	0x00001170


	//   ....[15]....
        /*013c*/ 	.word	0x000011c0


	//   ....[16]....
        /*0140*/ 	.word	0x000011e0


	//   ....[17]....
        /*0144*/ 	.word	0x00001230


	//   ....[18]....
        /*0148*/ 	.word	0x000012d0


	//   ....[19]....
        /*014c*/ 	.word	0x00001370


	//   ....[20]....
        /*0150*/ 	.word	0x000013a0


	//   ....[21]....
        /*0154*/ 	.word	0x000013f0


	//----- nvinfo : EIATTR_EXIT_INSTR_OFFSETS
	.align		4
.L_29:
        /*0158*/ 	.byte	0x04, 0x1c
        /*015a*/ 	.short	(.L_31 - .L_30)


	//   ....[0]....
.L_30:
        /*015c*/ 	.word	0x00001510


	//   ....[1]....
        /*0160*/ 	.word	0x00001550


	//----- nvinfo : EIATTR_REQNTID
	.align		4
.L_31:
        /*0164*/ 	.byte	0x04, 0x10
        /*0166*/ 	.short	(.L_33 - .L_32)
.L_32:
        /*0168*/ 	.word	0x00000100
        /*016c*/ 	.word	0x00000001
        /*0170*/ 	.word	0x00000001
.L_33:


//--------------------- .nv.callgraph             --------------------------
	.section	.nv.callgraph,"",@"SHT_CUDA_CALLGRAPH"
	.align	4
	.sectionentsize	8
	.align		4
        /*0000*/ 	.word	0x00000000
	.align		4
        /*0004*/ 	.word	0xffffffff
	.align		4
        /*0008*/ 	.word	0x00000000
	.align		4
        /*000c*/ 	.word	0xfffffffe
	.align		4
        /*0010*/ 	.word	0x00000000
	.align		4
        /*0014*/ 	.word	0xfffffffd
	.align		4
        /*0018*/ 	.word	0x00000000
	.align		4
        /*001c*/ 	.word	0xfffffffc


//--------------------- .nv.rel.action            --------------------------
	.section	.nv.rel.action,"",@"SHT_CUDA_RELOCINFO"
	.align	8
	.sectionentsize	8
        /*0000*/ 	.byte	0x73, 0x00, 0x00, 0x00, 0x00, 0x00, 0x00, 0x00, 0x00, 0x00, 0x00, 0x11, 0x25, 0x00, 0x05, 0x36


//--------------------- .nv.constant0.triton_per_fused_add_3 --------------------------
	.section	.nv.constant0.triton_per_fused_add_3,"a",@progbits
	.sectionflags	@""
	.align	4
.nv.constant0.triton_per_fused_add_3:
	.zero		408


//--------------------- .text.triton_per_fused_add_3 --------------------------
	.section	.text.triton_per_fused_add_3,"ax",@progbits
	.sectionflags	@"SHF_BARRIERS=1"
	.sectioninfo	@"SHI_REGISTERS=36"
	.align	128
        .global         triton_per_fused_add_3
        .type           triton_per_fused_add_3,@function
        .size           triton_per_fused_add_3,(.L_x_1 - triton_per_fused_add_3)
        .other          triton_per_fused_add_3,@"STO_CUDA_ENTRY STV_DEFAULT"
triton_per_fused_add_3:
.text.triton_per_fused_add_3:
[----:B------:R-:W-:Y:S02]  /*0000*/  IMAD.MOV.U32 R1, RZ, RZ, c[0x0][0x28] ;  /* 0x00000a00ff017624 */ /* 0x000fe400078e00ff */
[----:B------:R-:W0:Y:S01]  /*0010*/  S2R R3, SR_TID.X ;  /* 0x0000000000037919 */ /* 0x000e220000002100 */
[----:B------:R-:W-:-:S03]  /*0020*/  CS2R R14, SRZ ;  /* 0x00000000000e7805 */ /* 0x000fc6000001ff00 */
[----:B------:R-:W1:Y:S04]  /*0030*/  S2R R17, SR_CTAID.X ;  /* 0x0000000000117919 */ /* 0x000e680000002500 */
[----:B------:R-:W2:Y:S01]  /*0040*/  S2R R16, SR_CTAID.Y ;  /* 0x0000000000107919 */ /* 0x000ea20000002600 */
[--C-:B0-----:R-:W-:Y:S02]  /*0050*/  SHF.R.U32.HI R0, RZ, 0x7, R3.reuse ;  /* 0x00000007ff007819 */ /* 0x101fe40000011603 */
[----:B------:R-:W-:Y:S01]  /*0060*/  SHF.R.U32.HI R9, RZ, 0x4, R3 ;  /* 0x00000004ff097819 */ /* 0x000fe20000011603 */
[----:B-1----:R-:W-:Y:S01]  /*0070*/  IMAD.SHL.U32 R17, R17, 0x4, RZ ;  /* 0x0000000411117824 */ /* 0x002fe200078e00ff */
[----:B------:R-:W-:Y:S02]  /*0080*/  SGXT.U32 R0, R0, 0x1 ;  /* 0x000000010000781a */ /* 0x000fe40000000000 */
[----:B------:R-:W-:Y:S01]  /*0090*/  SGXT.U32 R9, R9, 0x3 ;  /* 0x000000030909781a */ /* 0x000fe20000000000 */
[C---:B--2---:R-:W-:Y:S01]  /*00a0*/  IMAD.SHL.U32 R18, R16.reuse, 0x8, RZ ;  /* 0x0000000810127824 */ /* 0x044fe200078e00ff */
[----:B------:R-:W-:-:S02]  /*00b0*/  ISETP.NE.AND P0, PT, R16, RZ, PT ;  /* 0x000000ff1000720c */ /* 0x000fc40003f05270 */
[----:B------:R-:W-:Y:S01]  /*00c0*/  LOP3.LUT R2, R0, R17, RZ, 0xfc, !PT ;  /* 0x0000001100027212 */ /* 0x000fe200078efcff */
[----:B------:R-:W-:-:S03]  /*00d0*/  IMAD.SHL.U32 R0, R3, 0x4, RZ ;  /* 0x0000000403007824 */ /* 0x000fc600078e00ff */
[C---:B------:R-:W-:Y:S02]  /*00e0*/  ISETP.LT.AND P1, PT, R2.reuse, 0x40, !P0 ;  /* 0x000000400200780c */ /* 0x040fe40004721270 */
[----:B------:R-:W-:Y:S02]  /*00f0*/  LOP3.LUT R8, R2, 0x2, RZ, 0xfc, !PT ;  /* 0x0000000202087812 */ /* 0x000fe400078efcff */
[----:B------:R-:W-:Y:S02]  /*0100*/  LOP3.LUT R11, R0, 0x3c, RZ, 0xc0, !PT ;  /* 0x0000003c000b7812 */ /* 0x000fe400078ec0ff */
[----:B------:R-:W-:Y:S02]  /*0110*/  ISETP.LT.AND P2, PT, R8, 0x40, !P0 ;  /* 0x000000400800780c */ /* 0x000fe40004741270 */
[----:B------:R-:W-:Y:S01]  /*0120*/  LOP3.LUT R0, R9, R18, RZ, 0xfc, !PT ;  /* 0x0000001209007212 */ /* 0x000fe200078efcff */
[--C-:B------:R-:W-:Y:S02]  /*0130*/  IMAD R13, R2, 0x40, R11.reuse ;  /* 0x00000040020d7824 */ /* 0x100fe400078e020b */
[----:B------:R-:W-:-:S02]  /*0140*/  IMAD R11, R8, 0x40, R11 ;  /* 0x00000040080b7824 */ /* 0x000fc400078e020b */
[----:B------:R-:W-:Y:S02]  /*0150*/  @P1 IMAD.MOV.U32 R4, RZ, RZ, 0x0 ;  /* 0x00000000ff041424 */ /* 0x000fe400078e00ff */
[----:B------:R-:W-:Y:S02]  /*0160*/  @P1 IMAD.MOV.U32 R5, RZ, RZ, 0x14f00000 ;  /* 0x14f00000ff051424 */ /* 0x000fe400078e00ff */
[----:B------:R0:W1:Y:S01]  /*0170*/  @P1 R2UR UR4, R4 ;  /* 0x00000000040413c2 */ /* 0x00006200000e0000 */
[C---:B------:R-:W-:Y:S02]  /*0180*/  IMAD R19, R0.reuse, 0x1000, R13 ;  /* 0x0000100000137824 */ /* 0x040fe400078e020d */
[----:B------:R-:W-:Y:S01]  /*0190*/  @P2 IMAD.MOV.U32 R6, RZ, RZ, 0x0 ;  /* 0x00000000ff062424 */ /* 0x000fe200078e00ff */
[----:B------:R-:W-:Y:S01]  /*01a0*/  CS2R R12, SRZ ;  /* 0x00000000000c7805 */ /* 0x000fe2000001ff00 */
[----:B------:R-:W-:Y:S02]  /*01b0*/  @P2 IMAD.MOV.U32 R7, RZ, RZ, 0x14f00000 ;  /* 0x14f00000ff072424 */ /* 0x000fe400078e00ff */
[----:B------:R-:W-:Y:S01]  /*01c0*/  IMAD R23, R0, 0x1000, R11 ;  /* 0x0000100000177824 */ /* 0x000fe200078e020b */
[----:B------:R0:W1:Y:S01]  /*01d0*/  @P1 R2UR UR5, R5 ;  /* 0x00000000050513c2 */ /* 0x00006200000e0000 */
[----:B------:R-:W-:-:S04]  /*01e0*/  IMAD.MOV.U32 R0, RZ, RZ, 0x4 ;  /* 0x00000004ff007424 */ /* 0x000fc800078e00ff */
[----:B------:R-:W-:-:S03]  /*01f0*/  IMAD.WIDE R10, R19, R0, c[0x0][0x160] ;  /* 0x00005800130a7625 */ /* 0x000fc600078e0200 */
[----:B------:R2:W3:Y:S01]  /*0200*/  @P2 R2UR UR6, R6 ;  /* 0x00000000060623c2 */ /* 0x0004e200000e0000 */
[----:B0-----:R-:W-:Y:S01]  /*0210*/  CS2R R4, SRZ ;  /* 0x0000000000047805 */ /* 0x001fe2000001ff00 */
[----:B------:R-:W-:-:S06]  /*0220*/  IMAD.WIDE R22, R23, R0, c[0x0][0x160] ;  /* 0x0000580017167625 */ /* 0x000fcc00078e0200 */
[----:B------:R2:W3:Y:S02]  /*0230*/  @P2 R2UR UR7, R7 ;  /* 0x00000000070723c2 */ /* 0x0004e400000e0000 */
[----:B--2---:R-:W-:Y:S01]  /*0240*/  CS2R R6, SRZ ;  /* 0x0000000000067805 */ /* 0x004fe2000001ff00 */
[----:B-1----:R0:W2:Y:S05]  /*0250*/  @P1 LDG.E.EL.128 R12, desc[UR4][R10.64] ;  /* 0x000000040a0c1981 */ /* 0x0020aa200c2e1d00 */
[----:B---3--:R1:W3:Y:S01]  /*0260*/  @P2 LDG.E.EL.128 R4, desc[UR6][R22.64] ;  /* 0x0000000616042981 */ /* 0x0082e2200c2e1d00 */
[----:B------:R-:W-:Y:S01]  /*0270*/  SHF.R.U32.HI R2, RZ, 0x1, R3 ;  /* 0x00000001ff027819 */ /* 0x000fe20000011603 */
[C---:B------:R-:W-:Y:S01]  /*0280*/  IMAD.SHL.U32 R20, R3.reuse, 0x20, RZ ;  /* 0x0000002003147824 */ /* 0x040fe200078e00ff */
[----:B------:R-:W-:-:S02]  /*0290*/  LOP3.LUT R19, R3, 0x1, RZ, 0xc0, !PT ;  /* 0x0000000103137812 */ /* 0x000fc400078ec0ff */
[----:B------:R-:W-:Y:S02]  /*02a0*/  SGXT.U32 R2, R2, 0x2 ;  /* 0x000000020202781a */ /* 0x000fe40000000000 */
[----:B------:R-:W-:Y:S01]  /*02b0*/  LOP3.LUT R27, R20, 0x1e0, RZ, 0xc0, !PT ;  /* 0x000001e0141b7812 */ /* 0x000fe200078ec0ff */
[----:B------:R-:W-:Y:S01]  /*02c0*/  IMAD.SHL.U32 R21, R19, 0x4, RZ ;  /* 0x0000000413157824 */ /* 0x000fe200078e00ff */
[----:B------:R-:W-:-:S03]  /*02d0*/  LOP3.LUT R25, R2, R17, RZ, 0xfc, !PT ;  /* 0x0000001102197212 */ /* 0x000fc600078efcff */
[----:B------:R-:W-:Y:S01]  /*02e0*/  IMAD.IADD R8, R18, 0x1, R21 ;  /* 0x0000000112087824 */ /* 0x000fe200078e0215 */
[----:B------:R-:W-:-:S03]  /*02f0*/  ISETP.LT.AND P0, PT, R25, 0x40, !P0 ;  /* 0x000000401900780c */ /* 0x000fc60004701270 */
[----:B------:R-:W-:Y:S01]  /*0300*/  IMAD R24, R25, 0x200, R8 ;  /* 0x0000020019187824 */ /* 0x000fe200078e0208 */
[C---:B------:R-:W-:Y:S02]  /*0310*/  LOP3.LUT R8, R3.reuse, 0x80, RZ, 0xc0, !PT ;  /* 0x0000008003087812 */ /* 0x040fe400078ec0ff */
[----:B------:R-:W-:-:S03]  /*0320*/  LOP3.LUT R25, R3, 0xf8, RZ, 0xc0, !PT ;  /* 0x000000f803197812 */ /* 0x000fc600078ec0ff */
[----:B------:R-:W-:Y:S02]  /*0330*/  IMAD R8, R8, 0x4, R27 ;  /* 0x0000000408087824 */ /* 0x000fe400078e021b */
[----:B------:R-:W-:Y:S02]  /*0340*/  IMAD.IADD R25, R25, 0x1, R24 ;  /* 0x0000000119197824 */ /* 0x000fe400078e0218 */
[----:B0-----:R-:W-:Y:S01]  /*0350*/  @P0 IMAD.MOV.U32 R10, RZ, RZ, 0x0 ;  /* 0x00000000ff0a0424 */ /* 0x001fe200078e00ff */
[C---:B------:R-:W-:Y:S01]  /*0360*/  IADD3 R24, R8.reuse, 0x8, RZ ;  /* 0x0000000808187810 */ /* 0x040fe20007ffe0ff */
[----:B------:R-:W-:Y:S01]  /*0370*/  @P0 IMAD.MOV.U32 R11, RZ, RZ, 0x14f00000 ;  /* 0x14f00000ff0b0424 */ /* 0x000fe200078e00ff */
[C---:B------:R-:W-:Y:S01]  /*0380*/  IADD3 R26, R8.reuse, 0x10, RZ ;  /* 0x00000010081a7810 */ /* 0x040fe20007ffe0ff */
[----:B------:R0:W4:Y:S01]  /*0390*/  @P0 R2UR UR4, R10 ;  /* 0x000000000a0403c2 */ /* 0x00012200000e0000 */
[----:B------:R-:W-:Y:S01]  /*03a0*/  IADD3 R28, R8, 0x18, RZ ;  /* 0x00000018081c7810 */ /* 0x000fe20007ffe0ff */
[----:B-1----:R-:W-:Y:S01]  /*03b0*/  @P0 IMAD.MOV.U32 R22, RZ, RZ, 0x0 ;  /* 0x00000000ff160424 */ /* 0x002fe200078e00ff */
[----:B------:R-:W-:Y:S01]  /*03c0*/  LOP3.LUT R9, R9, R8, RZ, 0xfc, !PT ;  /* 0x0000000809097212 */ /* 0x000fe200078efcff */
[----:B------:R-:W-:Y:S01]  /*03d0*/  @P0 IMAD.MOV.U32 R23, RZ, RZ, 0x14f00000 ;  /* 0x14f00000ff170424 */ /* 0x000fe200078e00ff */
[----:B------:R-:W-:-:S02]  /*03e0*/  SHF.R.U32.HI R20, RZ, 0x1, R8 ;  /* 0x00000001ff147819 */ /* 0x000fc40000011608 */
[C---:B------:R-:W-:Y:S01]  /*03f0*/  IADD3 R29, R8.reuse, 0x400, RZ ;  /* 0x00000400081d7810 */ /* 0x040fe20007ffe0ff */
[----:B------:R1:W4:Y:S01]  /*0400*/  @P0 R2UR UR5, R11 ;  /* 0x000000000b0503c2 */ /* 0x00032200000e0000 */
[C---:B------:R-:W-:Y:S01]  /*0410*/  IADD3 R30, R8.reuse, 0x408, RZ ;  /* 0x00000408081e7810 */ /* 0x040fe20007ffe0ff */
[C---:B------:R-:W-:Y:S01]  /*0420*/  IMAD R27, R9.reuse, 0x4, R20 ;  /* 0x00000004091b7824 */ /* 0x040fe200078e0214 */
[----:B------:R-:W-:Y:S02]  /*0430*/  SHF.R.U32.HI R24, RZ, 0x1, R24 ;  /* 0x00000001ff187819 */ /* 0x000fe40000011618 */
[C---:B------:R-:W-:Y:S02]  /*0440*/  IADD3 R31, R8.reuse, 0x410, RZ ;  /* 0x00000410081f7810 */ /* 0x040fe40007ffe0ff */
[----:B------:R-:W-:Y:S01]  /*0450*/  SHF.R.U32.HI R26, RZ, 0x1, R26 ;  /* 0x00000001ff1a7819 */ /* 0x000fe2000001161a */
[----:B------:R-:W-:Y:S01]  /*0460*/  IMAD R24, R9, 0x4, R24 ;  /* 0x0000000409187824 */ /* 0x000fe200078e0218 */
[----:B------:R-:W-:Y:S01]  /*0470*/  IADD3 R32, R8, 0x418, RZ ;  /* 0x0000041808207810 */ /* 0x000fe20007ffe0ff */
[----:B------:R5:W2:Y:S01]  /*0480*/  @P0 R2UR UR6, R22 ;  /* 0x00000000160603c2 */ /* 0x000aa200000e0000 */
[----:B------:R-:W-:-:S02]  /*0490*/  SHF.R.U32.HI R28, RZ, 0x1, R28 ;  /* 0x00000001ff1c7819 */ /* 0x000fc4000001161c */
[----:B------:R-:W-:Y:S01]  /*04a0*/  SHF.R.U32.HI R8, RZ, 0x1, R29 ;  /* 0x00000001ff087819 */ /* 0x000fe2000001161d */
[C---:B------:R-:W-:Y:S01]  /*04b0*/  IMAD R29, R9.reuse, 0x4, R26 ;  /* 0x00000004091d7824 */ /* 0x040fe200078e021a */
[----:B------:R-:W-:Y:S01]  /*04c0*/  SHF.R.U32.HI R30, RZ, 0x1, R30 ;  /* 0x00000001ff1e7819 */ /* 0x000fe2000001161e */
[C---:B------:R-:W-:Y:S01]  /*04d0*/  IMAD R28, R9.reuse, 0x4, R28 ;  /* 0x00000004091c7824 */ /* 0x040fe200078e021c */
[----:B0-----:R-:W-:Y:S01]  /*04e0*/  SHF.R.U32.HI R10, RZ, 0x1, R31 ;  /* 0x00000001ff0a7819 */ /* 0x001fe2000001161f */
[C---:B------:R-:W-:Y:S01]  /*04f0*/  IMAD R31, R9.reuse, 0x4, R8 ;  /* 0x00000004091f7824 */ /* 0x040fe200078e0208 */
[----:B------:R-:W-:Y:S01]  /*0500*/  SHF.R.U32.HI R32, RZ, 0x1, R32 ;  /* 0x00000001ff207819 */ /* 0x000fe20000011620 */
[C---:B------:R-:W-:Y:S01]  /*0510*/  IMAD R30, R9.reuse, 0x4, R30 ;  /* 0x00000004091e7824 */ /* 0x040fe200078e021e */
[----:B------:R5:W0:Y:S01]  /*0520*/  @P0 R2UR UR7, R23 ;  /* 0x00000000170703c2 */ /* 0x000a2200000e0000 */
[C---:B------:R-:W-:Y:S02]  /*0530*/  IMAD R33, R9.reuse, 0x4, R10 ;  /* 0x0000000409217824 */ /* 0x040fe400078e020a */
[----:B------:R-:W-:Y:S01]  /*0540*/  IMAD R32, R9, 0x4, R32 ;  /* 0x0000000409207824 */ /* 0x000fe200078e0220 */
[----:B-1----:R-:W-:Y:S01]  /*0550*/  CS2R R10, SRZ ;  /* 0x00000000000a7805 */ /* 0x002fe2000001ff00 */
[----:B------:R-:W-:Y:S01]  /*0560*/  CS2R R8, SRZ ;  /* 0x0000000000087805 */ /* 0x000fe2000001ff00 */
[CC--:B-----5:R-:W-:Y:S01]  /*0570*/  IMAD.WIDE R22, R25.reuse, R0.reuse, c[0x0][0x168] ;  /* 0x00005a0019167625 */ /* 0x0e0fe200078e0200 */
[----:B------:R-:W-:Y:S01]  /*0580*/  IADD3 R25, R25, 0x100, RZ ;  /* 0x0000010019197810 */ /* 0x000fe20007ffe0ff */
[----:B--2---:R-:W-:Y:S04]  /*0590*/  STS [R27], R12 ;  /* 0x0000000c1b007388 */ /* 0x004fe80000000800 */
[----:B------:R1:W-:Y:S04]  /*05a0*/  STS [R24+0x20], R13 ;  /* 0x0000200d18007388 */ /* 0x0003e80000000800 */
[----:B------:R-:W-:Y:S04]  /*05b0*/  STS [R29+0x40], R14 ;  /* 0x0000400e1d007388 */ /* 0x000fe80000000800 */
[----:B------:R2:W-:Y:S04]  /*05c0*/  STS [R28+0x60], R15 ;  /* 0x0000600f1c007388 */ /* 0x0005e80000000800 */
[----:B---3--:R-:W-:Y:S04]  /*05d0*/  STS [R31+0x1000], R4 ;  /* 0x001000041f007388 */ /* 0x008fe80000000800 */
[----:B------:R3:W-:Y:S04]  /*05e0*/  STS [R30+0x1020], R5 ;  /* 0x001020051e007388 */ /* 0x0007e80000000800 */
[----:B------:R5:W-:Y:S04]  /*05f0*/  STS [R33+0x1040], R6 ;  /* 0x0010400621007388 */ /* 0x000be80000000800 */
[----:B------:R0:W-:Y:S04]  /*0600*/  STS [R32+0x1060], R7 ;  /* 0x0010600720007388 */ /* 0x0001e80000000800 */
[----:B------:R-:W-:Y:S01]  /*0610*/  BAR.SYNC.DEFER_BLOCKING 0x0 ;  /* 0x0000000000007b1d */ /* 0x000fe20000010000 */
[----:B-1----:R-:W-:Y:S01]  /*0620*/  CS2R R12, SRZ ;  /* 0x00000000000c7805 */ /* 0x002fe2000001ff00 */
[----:B--2---:R-:W-:Y:S01]  /*0630*/  CS2R R14, SRZ ;  /* 0x00000000000e7805 */ /* 0x004fe2000001ff00 */
[----:B---3--:R-:W-:-:S03]  /*0640*/  IMAD.WIDE R4, R25, R0, c[0x0][0x168] ;  /* 0x00005a0019047625 */ /* 0x008fc600078e0200 */
[----:B----4-:R1:W2:Y:S04]  /*0650*/  @P0 LDG.E.EL.128 R8, desc[UR4][R22.64] ;  /* 0x0000000416080981 */ /* 0x0102a8200c2e1d00 */
[----:B0-----:R0:W3:Y:S01]  /*0660*/  @P0 LDG.E.EL.128 R12, desc[UR6][R4.64] ;  /* 0x00000006040c0981 */ /* 0x0010e2200c2e1d00 */
[C---:B-----5:R-:W-:Y:S01]  /*0670*/  IMAD.SHL.U32 R6, R3.reuse, 0x100, RZ ;  /* 0x0000010003067824 */ /* 0x060fe200078e00ff */
[----:B------:R-:W-:Y:S01]  /*0680*/  LOP3.LUT R7, R3, 0x78, RZ, 0xc0, !PT ;  /* 0x0000007803077812 */ /* 0x000fe200078ec0ff */
[----:B------:R-:W-:-:S03]  /*0690*/  ULDC.64 UR4, c[0x0][0x118] ;  /* 0x0000460000047ab9 */ /* 0x000fc60000000a00 */
[----:B------:R-:W-:-:S04]  /*06a0*/  LOP3.LUT R6, R7, 0x600, R6, 0xf8, !PT ;  /* 0x0000060007067812 */ /* 0x000fc800078ef806 */
[----:B------:R-:W-:-:S04]  /*06b0*/  LOP3.LUT R6, R6, R21, RZ, 0xfc, !PT ;  /* 0x0000001506067212 */ /* 0x000fc800078efcff */
[----:B------:R-:W-:-:S04]  /*06c0*/  LOP3.LUT R6, R6, 0x80, R3, 0xf8, !PT ;  /* 0x0000008006067812 */ /* 0x000fc800078ef803 */
[----:B------:R-:W-:Y:S02]  /*06d0*/  SHF.R.U32.HI R7, RZ, 0x1, R6 ;  /* 0x00000001ff077819 */ /* 0x000fe40000011606 */
[----:B------:R-:W-:Y:S02]  /*06e0*/  LOP3.LUT R20, R6, 0x100, RZ, 0xfc, !PT ;  /* 0x0000010006147812 */ /* 0x000fe400078efcff */
[----:B------:R-:W-:Y:S02]  /*06f0*/  LOP3.LUT R7, R7, 0x37c, RZ, 0xc0, !PT ;  /* 0x0000037c07077812 */ /* 0x000fe400078ec0ff */
[----:B------:R-:W-:-:S03]  /*0700*/  SHF.R.U32.HI R20, RZ, 0x1, R20 ;  /* 0x00000001ff147819 */ /* 0x000fc60000011614 */
[----:B------:R-:W-:Y:S01]  /*0710*/  IMAD R7, R6, 0x4, R7 ;  /* 0x0000000406077824 */ /* 0x000fe200078e0207 */
[----:B0-----:R-:W-:-:S04]  /*0720*/  LOP3.LUT R5, R20, 0x3fc, RZ, 0xc0, !PT ;  /* 0x000003fc14057812 */ /* 0x001fc800078ec0ff */
[----:B------:R-:W2:Y:S01]  /*0730*/  LDS R4, [R7+0x4] ;  /* 0x0000040007047984 */ /* 0x000ea20000000800 */
[----:B------:R-:W-:-:S03]  /*0740*/  IMAD R5, R6, 0x4, R5 ;  /* 0x0000000406057824 */ /* 0x000fc600078e0205 */
[----:B------:R-:W0:Y:S04]  /*0750*/  LDS R27, [R7] ;  /* 0x00000000071b7984 */ /* 0x000e280000000800 */
[----:B------:R-:W-:Y:S04]  /*0760*/  LDS R20, [R5+0x404] ;  /* 0x0004040005147984 */ /* 0x000fe80000000800 */
[----:B------:R-:W4:Y:S04]  /*0770*/  LDS R25, [R7+0x8] ;  /* 0x0000080007197984 */ /* 0x000f280000000800 */
[----:B------:R-:W-:Y:S04]  /*0780*/  LDS R21, [R5+0x400] ;  /* 0x0004000005157984 */ /* 0x000fe80000000800 */
[----:B-1----:R-:W1:Y:S04]  /*0790*/  LDS R22, [R7+0xc] ;  /* 0x00000c0007167984 */ /* 0x002e680000000800 */
[----:B------:R-:W5:Y:S04]  /*07a0*/  LDS R23, [R5+0x408] ;  /* 0x0004080005177984 */ /* 0x000f680000000800 */
[----:B------:R0:W0:Y:S04]  /*07b0*/  LDS R6, [R5+0x40c] ;  /* 0x00040c0005067984 */ /* 0x0000280000000800 */
[----:B------:R-:W-:Y:S01]  /*07c0*/  BAR.SYNC.DEFER_BLOCKING 0x0 ;  /* 0x0000000000007b1d */ /* 0x000fe20000010000 */
[----:B--2---:R-:W-:Y:S01]  /*07d0*/  FADD R9, R4, R9 ;  /* 0x0000000904097221 */ /* 0x004fe20000000000 */
[----:B0-----:R-:W-:Y:S01]  /*07e0*/  FADD R8, R27, R8 ;  /* 0x000000081b087221 */ /* 0x001fe20000000000 */
[----:B----4-:R-:W-:Y:S01]  /*07f0*/  FADD R10, R25, R10 ;  /* 0x0000000a190a7221 */ /* 0x010fe20000000000 */
[----:B-1----:R-:W-:Y:S01]  /*0800*/  FADD R11, R22, R11 ;  /* 0x0000000b160b7221 */ /* 0x002fe20000000000 */
[----:B---3--:R-:W-:Y:S01]  /*0810*/  FADD R13, R20, R13 ;  /* 0x0000000d140d7221 */ /* 0x008fe20000000000 */
[----:B------:R-:W-:Y:S01]  /*0820*/  FSEL R4, R9, -INF , P0 ;  /* 0xff80000009047808 */ /* 0x000fe20000000000 */
[----:B------:R-:W-:Y:S01]  /*0830*/  FADD R12, R21, R12 ;  /* 0x0000000c150c7221 */ /* 0x000fe20000000000 */
[----:B------:R-:W-:Y:S01]  /*0840*/  FSEL R5, R8, -INF , P0 ;  /* 0xff80000008057808 */ /* 0x000fe20000000000 */
[----:B-----5:R-:W-:Y:S01]  /*0850*/  FADD R14, R23, R14 ;  /* 0x0000000e170e7221 */ /* 0x020fe20000000000 */
[----:B------:R-:W-:Y:S01]  /*0860*/  FSETP.NAN.AND P2, PT, R4, R4, PT ;  /* 0x000000040400720b */ /* 0x000fe20003f48000 */
[----:B------:R-:W-:Y:S01]  /*0870*/  FADD R6, R6, R15 ;  /* 0x0000000f06067221 */ /* 0x000fe20000000000 */
[----:B------:R-:W-:-:S02]  /*0880*/  FSEL R29, R13, -INF , P0 ;  /* 0xff8000000d1d7808 */ /* 0x000fc40000000000 */
[----:B------:R-:W-:Y:S02]  /*0890*/  FSEL R7, R10, -INF , P0 ;  /* 0xff8000000a077808 */ /* 0x000fe40000000000 */
[----:B------:R-:W-:Y:S02]  /*08a0*/  FSETP.GT.AND P1, PT, R4, R29, PT ;  /* 0x0000001d0400720b */ /* 0x000fe40003f24000 */
[----:B------:R-:W-:Y:S02]  /*08b0*/  FSETP.NAN.AND P4, PT, R7, R7, PT ;  /* 0x000000070700720b */ /* 0x000fe40003f88000 */
[----:B------:R-:W-:Y:S02]  /*08c0*/  FSEL R22, R12, -INF , P0 ;  /* 0xff8000000c167808 */ /* 0x000fe40000000000 */
[----:B------:R-:W-:Y:S02]  /*08d0*/  FSEL R20, R11, -INF , P0 ;  /* 0xff8000000b147808 */ /* 0x000fe40000000000 */
[----:B------:R-:W-:-:S02]  /*08e0*/  @!P2 FSEL R4, R4, R29, P1 ;  /* 0x0000001d0404a208 */ /* 0x000fc40000800000 */
[C---:B------:R-:W-:Y:S02]  /*08f0*/  FSETP.NAN.AND P1, PT, R5.reuse, R5, PT ;  /* 0x000000050500720b */ /* 0x040fe40003f28000 */
[----:B------:R-:W-:Y:S01]  /*0900*/  FSETP.GT.AND P3, PT, R5, R22, PT ;  /* 0x000000160500720b */ /* 0x000fe20003f64000 */
[----:B------:R-:W0:Y:S01]  /*0910*/  SHFL.BFLY PT, R21, R4, 0x10, 0x1f ;  /* 0x0e001f0004157f89 */ /* 0x000e2200000e0000 */
[----:B------:R-:W-:Y:S02]  /*0920*/  FSETP.NAN.AND P5, PT, R20, R20, PT ;  /* 0x000000141400720b */ /* 0x000fe40003fa8000 */
[----:B------:R-:W-:Y:S02]  /*0930*/  FSEL R24, R14, -INF , P0 ;  /* 0xff8000000e187808 */ /* 0x000fe40000000000 */
[----:B------:R-:W-:Y:S02]  /*0940*/  FSEL R15, R6, -INF , P0 ;  /* 0xff800000060f7808 */ /* 0x000fe40000000000 */
[----:B------:R-:W-:-:S03]  /*0950*/  FSETP.GT.AND P2, PT, R7, R24, PT ;  /* 0x000000180700720b */ /* 0x000fc60003f44000 */
[----:B------:R-:W-:Y:S02]  /*0960*/  @!P1 FSEL R5, R5, R22, P3 ;  /* 0x0000001605059208 */ /* 0x000fe40001800000 */
[----:B------:R-:W-:Y:S02]  /*0970*/  @!P4 FSEL R7, R7, R24, P2 ;  /* 0x000000180707c208 */ /* 0x000fe40001000000 */
[-C--:B------:R-:W-:Y:S01]  /*0980*/  FSETP.GT.AND P1, PT, R20, R15.reuse, PT ;  /* 0x0000000f1400720b */ /* 0x080fe20003f24000 */
[----:B------:R-:W1:Y:S01]  /*0990*/  SHFL.BFLY PT, R22, R5, 0x10, 0x1f ;  /* 0x0e001f0005167f89 */ /* 0x000e6200000e0000 */
[----:B------:R-:W-:Y:S02]  /*09a0*/  FSETP.NAN.AND P2, PT, R4, R4, PT ;  /* 0x000000040400720b */ /* 0x000fe40003f48000 */
[----:B------:R-:W-:Y:S01]  /*09b0*/  @!P5 FSEL R20, R20, R15, P1 ;  /* 0x0000000f1414d208 */ /* 0x000fe20000800000 */
[----:B------:R-:W2:Y:S01]  /*09c0*/  SHFL.BFLY PT, R24, R7, 0x10, 0x1f ;  /* 0x0e001f0007187f89 */ /* 0x000ea200000e0000 */
[----:B------:R-:W-:-:S02]  /*09d0*/  FSETP.NAN.AND P4, PT, R7, R7, PT ;  /* 0x000000070700720b */ /* 0x000fc40003f88000 */
[----:B------:R-:W-:Y:S01]  /*09e0*/  FSETP.NAN.AND P6, PT, R20, R20, PT ;  /* 0x000000141400720b */ /* 0x000fe20003fc8000 */
[----:B------:R-:W3:Y:S01]  /*09f0*/  SHFL.BFLY PT, R23, R20, 0x10, 0x1f ;  /* 0x0e001f0014177f89 */ /* 0x000ee200000e0000 */
[----:B0-----:R-:W-:-:S13]  /*0a00*/  FSETP.GT.AND P1, PT, R4, R21, PT ;  /* 0x000000150400720b */ /* 0x001fda0003f24000 */
[----:B------:R-:W-:Y:S02]  /*0a10*/  @!P1 FSEL R4, R4, R21, P2 ;  /* 0x0000001504049208 */ /* 0x000fe40001000000 */
[C---:B-1----:R-:W-:Y:S02]  /*0a20*/  FSETP.GT.AND P1, PT, R5.reuse, R22, PT ;  /* 0x000000160500720b */ /* 0x042fe40003f24000 */
[----:B------:R-:W-:Y:S01]  /*0a30*/  FSETP.NAN.AND P2, PT, R5, R5, PT ;  /* 0x000000050500720b */ /* 0x000fe20003f48000 */
[----:B------:R-:W-:Y:S01]  /*0a40*/  IMAD.MOV.U32 R15, RZ, RZ, R4 ;  /* 0x000000ffff0f7224 */ /* 0x000fe200078e0004 */
[----:B--2---:R-:W-:-:S04]  /*0a50*/  FSETP.GT.AND P3, PT, R7, R24, PT ;  /* 0x000000180700720b */ /* 0x004fc80003f64000 */
[----:B------:R-:W0:Y:S01]  /*0a60*/  SHFL.BFLY PT, R4, R15, 0x8, 0x1f ;  /* 0x0d001f000f047f89 */ /* 0x000e2200000e0000 */
[----:B---3--:R-:W-:-:S04]  /*0a70*/  FSETP.GT.AND P5, PT, R20, R23, PT ;  /* 0x000000171400720b */ /* 0x008fc80003fa4000 */
[----:B------:R-:W-:Y:S02]  /*0a80*/  @!P1 FSEL R5, R5, R22, P2 ;  /* 0x0000001605059208 */ /* 0x000fe40001000000 */
[----:B------:R-:W-:Y:S02]  /*0a90*/  @!P6 FSEL R20, R20, R23, P5 ;  /* 0x000000171414e208 */ /* 0x000fe40002800000 */
[----:B------:R-:W-:Y:S01]  /*0aa0*/  @!P3 FSEL R7, R7, R24, P4 ;  /* 0x000000180707b208 */ /* 0x000fe20002000000 */
[----:B------:R-:W1:Y:S01]  /*0ab0*/  SHFL.BFLY PT, R22, R5, 0x8, 0x1f ;  /* 0x0d001f0005167f89 */ /* 0x000e6200000e0000 */
[----:B------:R-:W-:Y:S01]  /*0ac0*/  FSETP.NAN.AND P3, PT, R15, R15, PT ;  /* 0x0000000f0f00720b */ /* 0x000fe20003f68000 */
[----:B------:R-:W-:Y:S01]  /*0ad0*/  IMAD.MOV.U32 R21, RZ, RZ, R20 ;  /* 0x000000ffff157224 */ /* 0x000fe200078e0014 */
[----:B------:R-:W-:Y:S01]  /*0ae0*/  FSETP.NAN.AND P5, PT, R5, R5, PT ;  /* 0x000000050500720b */ /* 0x000fe20003fa8000 */
[----:B------:R-:W2:Y:S01]  /*0af0*/  SHFL.BFLY PT, R24, R7, 0x8, 0x1f ;  /* 0x0d001f0007187f89 */ /* 0x000ea200000e0000 */
[----:B------:R-:W-:-:S02]  /*0b00*/  IMAD R20, R2, 0x2, R19 ;  /* 0x0000000202147824 */ /* 0x000fc400078e0213 */
[----:B------:R-:W-:Y:S01]  /*0b10*/  IMAD.SHL.U32 R19, R19, 0x10, RZ ;  /* 0x0000001013137824 */ /* 0x000fe200078e00ff */
[----:B------:R-:W3:Y:S01]  /*0b20*/  SHFL.BFLY PT, R26, R21, 0x8, 0x1f ;  /* 0x0d001f00151a7f89 */ /* 0x000ee200000e0000 */
[----:B0-----:R-:W-:Y:S02]  /*0b30*/  FSETP.GT.AND P2, PT, R15, R4, PT ;  /* 0x000000040f00720b */ /* 0x001fe40003f44000 */
[----:B-1----:R-:W-:-:S11]  /*0b40*/  FSETP.GT.AND P1, PT, R5, R22, PT ;  /* 0x000000160500720b */ /* 0x002fd60003f24000 */
[----:B------:R-:W-:Y:S02]  /*0b50*/  @!P2 SEL R15, R15, R4, P3 ;  /* 0x000000040f0fa207 */ /* 0x000fe40001800000 */
[----:B--2---:R-:W-:Y:S02]  /*0b60*/  FSETP.GT.AND P4, PT, R7, R24, PT ;  /* 0x000000180700720b */ /* 0x004fe40003f84000 */
[----:B------:R-:W-:Y:S02]  /*0b70*/  SHF.R.U32.HI R4, RZ, 0x3, R3 ;  /* 0x00000003ff047819 */ /* 0x000fe40000011603 */
[----:B---3--:R-:W-:Y:S02]  /*0b80*/  FSETP.GT.AND P3, PT, R21, R26, PT ;  /* 0x0000001a1500720b */ /* 0x008fe40003f64000 */
[----:B------:R-:W-:Y:S02]  /*0b90*/  LOP3.LUT P2, RZ, R3, 0x18, RZ, 0xc0, !PT ;  /* 0x0000001803ff7812 */ /* 0x000fe4000784c0ff */
[----:B------:R-:W-:Y:S01]  /*0ba0*/  LOP3.LUT R23, R4, 0x1c, RZ, 0xc0, !PT ;  /* 0x0000001c04177812 */ /* 0x000fe200078ec0ff */
[----:B------:R-:W-:Y:S01]  /*0bb0*/  IMAD.SHL.U32 R4, R20, 0x80, RZ ;  /* 0x0000008014047824 */ /* 0x000fe200078e00ff */
[----:B------:R-:W-:-:S02]  /*0bc0*/  @!P1 SEL R5, R5, R22, P5 ;  /* 0x0000001605059207 */ /* 0x000fc40002800000 */
[----:B------:R-:W-:Y:S01]  /*0bd0*/  FSETP.NAN.AND P1, PT, R7, R7, PT ;  /* 0x000000070700720b */ /* 0x000fe20003f28000 */
[----:B------:R-:W-:Y:S01]  /*0be0*/  IMAD.IADD R20, R4, 0x1, R23 ;  /* 0x0000000104147824 */ /* 0x000fe200078e0217 */
[----:B------:R-:W-:Y:S02]  /*0bf0*/  FSETP.NAN.AND P5, PT, R21, R21, PT ;  /* 0x000000151500720b */ /* 0x000fe40003fa8000 */
[----:B------:R-:W-:Y:S02]  /*0c00*/  @!P4 SEL R7, R7, R24, P1 ;  /* 0x000000180707c207 */ /* 0x000fe40000800000 */
[----:B------:R-:W-:Y:S01]  /*0c10*/  @!P3 SEL R21, R21, R26, P5 ;  /* 0x0000001a1515b207 */ /* 0x000fe20002800000 */
[----:B------:R-:W-:Y:S04]  /*0c20*/  @!P2 STS [R20], R5 ;  /* 0x000000051400a388 */ /* 0x000fe80000000800 */
[----:B------:R-:W-:Y:S04]  /*0c30*/  @!P2 STS [R20+0x20], R15 ;  /* 0x0000200f1400a388 */ /* 0x000fe80000000800 */
[----:B------:R-:W-:Y:S04]  /*0c40*/  @!P2 STS [R20+0x40], R7 ;  /* 0x000040071400a388 */ /* 0x000fe80000000800 */
[----:B------:R-:W-:Y:S04]  /*0c50*/  @!P2 STS [R20+0x60], R21 ;  /* 0x000060151400a388 */ /* 0x000fe80000000800 */
[----:B------:R-:W-:Y:S06]  /*0c60*/  BAR.SYNC.DEFER_BLOCKING 0x0 ;  /* 0x0000000000007b1d */ /* 0x000fec0000010000 */
[----:B------:R-:W0:Y:S04]  /*0c70*/  LDS R24, [R3.X4] ;  /* 0x0000000003187984 */ /* 0x000e280000004800 */
[----:B0-----:R-:W0:Y:S01]  /*0c80*/  SHFL.BFLY PT, R23, R24, 0x4, 0x1f ;  /* 0x0c801f0018177f89 */ /* 0x001e2200000e0000 */
[----:B------:R-:W-:-:S02]  /*0c90*/  FSETP.NAN.AND P3, PT, R24, R24, PT ;  /* 0x000000181800720b */ /* 0x000fc40003f68000 */
[----:B0-----:R-:W-:-:S11]  /*0ca0*/  FSETP.GT.AND P1, PT, R24, R23, PT ;  /* 0x000000171800720b */ /* 0x001fd60003f24000 */
[----:B------:R-:W-:-:S04]  /*0cb0*/  @!P3 FSEL R24, R24, R23, P1 ;  /* 0x000000171818b208 */ /* 0x000fc80000800000 */
[C---:B------:R-:W-:Y:S01]  /*0cc0*/  FSETP.NAN.AND P3, PT, R24.reuse, R24, PT ;  /* 0x000000181800720b */ /* 0x040fe20003f68000 */
[----:B------:R-:W0:Y:S02]  /*0cd0*/  SHFL.BFLY PT, R23, R24, 0x2, 0x1f ;  /* 0x0c401f0018177f89 */ /* 0x000e2400000e0000 */
[----:B0-----:R-:W-:-:S13]  /*0ce0*/  FSETP.GT.AND P1, PT, R24, R23, PT ;  /* 0x000000171800720b */ /* 0x001fda0003f24000 */
[----:B------:R-:W-:Y:S02]  /*0cf0*/  @!P1 FSEL R24, R24, R23, P3 ;  /* 0x0000001718189208 */ /* 0x000fe40001800000 */
[----:B------:R-:W-:Y:S02]  /*0d00*/  LOP3.LUT P1, RZ, R3, 0x307, RZ, 0xc0, !PT ;  /* 0x0000030703ff7812 */ /* 0x000fe4000782c0ff */
[C---:B------:R-:W-:Y:S01]  /*0d10*/  FSETP.NAN.AND P4, PT, R24.reuse, R24, PT ;  /* 0x000000181800720b */ /* 0x040fe20003f88000 */
[----:B------:R-:W0:Y:S02]  /*0d20*/  SHFL.BFLY PT, R5, R24, 0x1, 0x1f ;  /* 0x0c201f0018057f89 */ /* 0x000e2400000e0000 */
[----:B0-----:R-:W-:-:S13]  /*0d30*/  FSETP.GT.AND P3, PT, R24, R5, PT ;  /* 0x000000051800720b */ /* 0x001fda0003f64000 */
[----:B------:R-:W-:-:S05]  /*0d40*/  @!P3 SEL R24, R24, R5, P4 ;  /* 0x000000051818b207 */ /* 0x000fca0002000000 */
[----:B------:R-:W-:Y:S04]  /*0d50*/  @!P1 STS [R3.X4], R24 ;  /* 0x0000001803009388 */ /* 0x000fe80000004800 */
[----:B------:R-:W-:Y:S06]  /*0d60*/  BAR.SYNC.DEFER_BLOCKING 0x0 ;  /* 0x0000000000007b1d */ /* 0x000fec0000010000 */
[----:B------:R-:W0:Y:S04]  /*0d70*/  LDS R5, [R4] ;  /* 0x0000000004057984 */ /* 0x000e280000000800 */
[----:B------:R-:W1:Y:S04]  /*0d80*/  LDS R22, [R4+0x20] ;  /* 0x0000200004167984 */ /* 0x000e680000000800 */
[----:B------:R-:W2:Y:S01]  /*0d90*/  LDS R7, [R4+0x40] ;  /* 0x0000400004077984 */ /* 0x000ea20000000800 */
[--C-:B0-----:R-:W-:Y:S01]  /*0da0*/  FADD R8, R8, -R5.reuse ;  /* 0x8000000508087221 */ /* 0x101fe20000000000 */
[----:B------:R-:W-:-:S03]  /*0db0*/  FADD R12, R12, -R5 ;  /* 0x800000050c0c7221 */ /* 0x000fc60000000000 */
[----:B------:R-:W-:Y:S01]  /*0dc0*/  FMUL R15, R8, 1.4426950216293334961 ;  /* 0x3fb8aa3b080f7820 */ /* 0x000fe20000400000 */
[----:B------:R-:W-:Y:S01]  /*0dd0*/  FMUL R21, R12, 1.4426950216293334961 ;  /* 0x3fb8aa3b0c157820 */ /* 0x000fe20000400000 */
[----:B------:R-:W0:Y:S01]  /*0de0*/  LDS R8, [R4+0x60] ;  /* 0x0000600004087984 */ /* 0x000e220000000800 */
[--C-:B-1----:R-:W-:Y:S01]  /*0df0*/  FADD R9, R9, -R22.reuse ;  /* 0x8000001609097221 */ /* 0x102fe20000000000 */
[----:B------:R-:W-:Y:S01]  /*0e00*/  FADD R13, R13, -R22 ;  /* 0x800000160d0d7221 */ /* 0x000fe20000000000 */
[----:B------:R-:W-:Y:S01]  /*0e10*/  FSETP.GEU.AND P5, PT, R15, -126, PT ;  /* 0xc2fc00000f00780b */ /* 0x000fe20003fae000 */
[--C-:B--2---:R-:W-:Y:S01]  /*0e20*/  FADD R10, R10, -R7.reuse ;  /* 0x800000070a0a7221 */ /* 0x104fe20000000000 */
[----:B------:R-:W-:Y:S01]  /*0e30*/  FSETP.GEU.AND P6, PT, R21, -126, PT ;  /* 0xc2fc00001500780b */ /* 0x000fe20003fce000 */
[----:B------:R-:W-:Y:S01]  /*0e40*/  FMUL R12, R9, 1.4426950216293334961 ;  /* 0x3fb8aa3b090c7820 */ /* 0x000fe20000400000 */
[----:B------:R-:W-:Y:S01]  /*0e50*/  FMUL R13, R13, 1.4426950216293334961 ;  /* 0x3fb8aa3b0d0d7820 */ /* 0x000fe20000400000 */
[----:B------:R-:W-:Y:S01]  /*0e60*/  FADD R14, R14, -R7 ;  /* 0x800000070e0e7221 */ /* 0x000fe20000000000 */
[----:B------:R-:W-:Y:S01]  /*0e70*/  FMUL R10, R10, 1.4426950216293334961 ;  /* 0x3fb8aa3b0a0a7820 */ /* 0x000fe20000400000 */
[----:B------:R-:W-:Y:S01]  /*0e80*/  BAR.SYNC.DEFER_BLOCKING 0x0 ;  /* 0x0000000000007b1d */ /* 0x000fe20000010000 */
[----:B------:R-:W-:Y:S01]  /*0e90*/  FSETP.GEU.AND P3, PT, R12, -126, PT ;  /* 0xc2fc00000c00780b */ /* 0x000fe20003f6e000 */
[----:B------:R-:W-:Y:S01]  /*0ea0*/  FMUL R14, R14, 1.4426950216293334961 ;  /* 0x3fb8aa3b0e0e7820 */ /* 0x000fe20000400000 */
[----:B------:R-:W-:-:S03]  /*0eb0*/  FSETP.GEU.AND P4, PT, R13, -126, PT ;  /* 0xc2fc00000d00780b */ /* 0x000fc60003f8e000 */
[----:B------:R-:W-:Y:S02]  /*0ec0*/  @!P5 FMUL R15, R15, 0.5 ;  /* 0x3f0000000f0fd820 */ /* 0x000fe40000400000 */
[----:B------:R-:W-:Y:S02]  /*0ed0*/  @!P6 FMUL R21, R21, 0.5 ;  /* 0x3f0000001515e820 */ /* 0x000fe40000400000 */
[----:B------:R-:W1:Y:S04]  /*0ee0*/  MUFU.EX2 R9, R15 ;  /* 0x0000000f00097308 */ /* 0x000e680000000800 */
[----:B------:R-:W-:Y:S02]  /*0ef0*/  @!P3 FMUL R12, R12, 0.5 ;  /* 0x3f0000000c0cb820 */ /* 0x000fe40000400000 */
[----:B------:R-:W-:-:S02]  /*0f00*/  @!P4 FMUL R13, R13, 0.5 ;  /* 0x3f0000000d0dc820 */ /* 0x000fc40000400000 */
[----:B------:R-:W2:Y:S01]  /*0f10*/  MUFU.EX2 R24, R21 ;  /* 0x0000001500187308 */ /* 0x000ea20000000800 */
[----:B-1----:R-:W-:Y:S01]  /*0f20*/  @!P5 FMUL R9, R9, R9 ;  /* 0x000000090909d220 */ /* 0x002fe20000400000 */
[----:B------:R-:W-:-:S06]  /*0f30*/  FSETP.GEU.AND P5, PT, R10, -126, PT ;  /* 0xc2fc00000a00780b */ /* 0x000fcc0003fae000 */
[----:B------:R-:W1:Y:S01]  /*0f40*/  MUFU.EX2 R12, R12 ;  /* 0x0000000c000c7308 */ /* 0x000e620000000800 */
[--C-:B0-----:R-:W-:Y:S01]  /*0f50*/  FADD R6, R6, -R8.reuse ;  /* 0x8000000806067221 */ /* 0x101fe20000000000 */
[----:B------:R-:W-:Y:S01]  /*0f60*/  FADD R11, R11, -R8 ;  /* 0x800000080b0b7221 */ /* 0x000fe20000000000 */
[----:B--2---:R-:W-:Y:S01]  /*0f70*/  @!P6 FMUL R24, R24, R24 ;  /* 0x000000181818e220 */ /* 0x004fe20000400000 */
[----:B------:R-:W-:-:S04]  /*0f80*/  FSETP.GEU.AND P6, PT, R14, -126, PT ;  /* 0xc2fc00000e00780b */ /* 0x000fc80003fce000 */
[----:B------:R-:W0:Y:S01]  /*0f90*/  MUFU.EX2 R15, R13 ;  /* 0x0000000d000f7308 */ /* 0x000e220000000800 */
[----:B------:R-:W-:Y:S01]  /*0fa0*/  FMUL R23, R6, 1.4426950216293334961 ;  /* 0x3fb8aa3b06177820 */ /* 0x000fe20000400000 */
[----:B------:R-:W-:Y:S01]  /*0fb0*/  FMUL R11, R11, 1.4426950216293334961 ;  /* 0x3fb8aa3b0b0b7820 */ /* 0x000fe20000400000 */
[----:B------:R-:W-:Y:S01]  /*0fc0*/  FADD R9, R9, R24 ;  /* 0x0000001809097221 */ /* 0x000fe20000000000 */
[----:B------:R-:W-:-:S04]  /*0fd0*/  @!P5 FMUL R10, R10, 0.5 ;  /* 0x3f0000000a0ad820 */ /* 0x000fc80000400000 */
[----:B------:R2:W3:Y:S01]  /*0fe0*/  MUFU.EX2 R6, R10 ;  /* 0x0000000a00067308 */ /* 0x0004e20000000800 */
[----:B-1----:R-:W-:Y:S01]  /*0ff0*/  @!P3 FMUL R12, R12, R12 ;  /* 0x0000000c0c0cb220 */ /* 0x002fe20000400000 */
[----:B------:R-:W-:Y:S01]  /*1000*/  FSETP.GEU.AND P3, PT, R11, -126, PT ;  /* 0xc2fc00000b00780b */ /* 0x000fe20003f6e000 */
[----:B------:R-:W-:Y:S01]  /*1010*/  @!P6 FMUL R14, R14, 0.5 ;  /* 0x3f0000000e0ee820 */ /* 0x000fe20000400000 */
[----:B------:R-:W-:-:S04]  /*1020*/  FSEL R9, R9, RZ, P0 ;  /* 0x000000ff09097208 */ /* 0x000fc80000000000 */
[----:B------:R-:W1:Y:S01]  /*1030*/  MUFU.EX2 R21, R14 ;  /* 0x0000000e00157308 */ /* 0x000e620000000800 */
[----:B0-----:R-:W-:Y:S01]  /*1040*/  @!P4 FMUL R15, R15, R15 ;  /* 0x0000000f0f0fc220 */ /* 0x001fe20000400000 */
[----:B------:R-:W-:Y:S01]  /*1050*/  FSETP.GEU.AND P4, PT, R23, -126, PT ;  /* 0xc2fc00001700780b */ /* 0x000fe20003f8e000 */
[----:B--2---:R-:W0:Y:S02]  /*1060*/  SHFL.BFLY PT, R10, R9, 0x10, 0x1f ;  /* 0x0e001f00090a7f89 */ /* 0x004e2400000e0000 */
[----:B------:R-:W-:Y:S02]  /*1070*/  FADD R12, R12, R15 ;  /* 0x0000000f0c0c7221 */ /* 0x000fe40000000000 */
[----:B------:R-:W-:Y:S01]  /*1080*/  @!P3 FMUL R11, R11, 0.5 ;  /* 0x3f0000000b0bb820 */ /* 0x000fe20000400000 */
[----:B---3--:R-:W-:Y:S02]  /*1090*/  @!P5 FMUL R6, R6, R6 ;  /* 0x000000060606d220 */ /* 0x008fe40000400000 */
[----:B------:R-:W-:Y:S01]  /*10a0*/  FSEL R12, R12, RZ, P0 ;  /* 0x000000ff0c0c7208 */ /* 0x000fe20000000000 */
[----:B------:R-:W2:Y:S04]  /*10b0*/  MUFU.EX2 R13, R11 ;  /* 0x0000000b000d7308 */ /* 0x000ea80000000800 */
[----:B------:R-:W-:Y:S01]  /*10c0*/  @!P4 FMUL R23, R23, 0.5 ;  /* 0x3f0000001717c820 */ /* 0x000fe20000400000 */
[----:B-1----:R-:W-:Y:S01]  /*10d0*/  @!P6 FMUL R21, R21, R21 ;  /* 0x000000151515e220 */ /* 0x002fe20000400000 */
[----:B------:R-:W1:Y:S02]  /*10e0*/  SHFL.BFLY PT, R15, R12, 0x10, 0x1f ;  /* 0x0e001f000c0f7f89 */ /* 0x000e6400000e0000 */
[----:B------:R-:W3:Y:S01]  /*10f0*/  MUFU.EX2 R26, R23 ;  /* 0x00000017001a7308 */ /* 0x000ee20000000800 */
[----:B------:R-:W-:-:S05]  /*1100*/  FADD R6, R6, R21 ;  /* 0x0000001506067221 */ /* 0x000fca0000000000 */
[----:B------:R-:W-:Y:S01]  /*1110*/  FSEL R6, R6, RZ, P0 ;  /* 0x000000ff06067208 */ /* 0x000fe20000000000 */
[----:B--2---:R-:W-:Y:S01]  /*1120*/  @!P3 FMUL R13, R13, R13 ;  /* 0x0000000d0d0db220 */ /* 0x004fe20000400000 */
[----:B0-----:R-:W-:Y:S01]  /*1130*/  FADD R11, R9, R10 ;  /* 0x0000000a090b7221 */ /* 0x001fe20000000000 */
[C---:B------:R-:W-:Y:S02]  /*1140*/  LOP3.LUT R9, R3.reuse, 0x1f, RZ, 0xc0, !PT ;  /* 0x0000001f03097812 */ /* 0x040fe400078ec0ff */
[----:B------:R-:W0:Y:S01]  /*1150*/  SHFL.BFLY PT, R21, R6, 0x10, 0x1f ;  /* 0x0e001f0006157f89 */ /* 0x000e2200000e0000 */
[----:B------:R-:W-:-:S03]  /*1160*/  LOP3.LUT R10, R3, 0x1c, RZ, 0xc0, !PT ;  /* 0x0000001c030a7812 */ /* 0x000fc600078ec0ff */
[----:B------:R-:W2:Y:S01]  /*1170*/  SHFL.BFLY PT, R14, R11, 0x8, 0x1f ;  /* 0x0d001f000b0e7f89 */ /* 0x000ea200000e0000 */
[----:B---3--:R-:W-:-:S04]  /*1180*/  @!P4 FMUL R26, R26, R26 ;  /* 0x0000001a1a1ac220 */ /* 0x008fc80000400000 */
[----:B------:R-:W-:Y:S01]  /*1190*/  FADD R13, R13, R26 ;  /* 0x0000001a0d0d7221 */ /* 0x000fe20000000000 */
[----:B-1----:R-:W-:-:S04]  /*11a0*/  FADD R15, R12, R15 ;  /* 0x0000000f0c0f7221 */ /* 0x002fc80000000000 */
[----:B------:R-:W-:Y:S01]  /*11b0*/  FSEL R13, R13, RZ, P0 ;  /* 0x000000ff0d0d7208 */ /* 0x000fe20000000000 */
[----:B------:R-:W1:Y:S01]  /*11c0*/  SHFL.BFLY PT, R24, R15, 0x8, 0x1f ;  /* 0x0d001f000f187f89 */ /* 0x000e6200000e0000 */
[----:B------:R-:W-:-:S03]  /*11d0*/  LOP3.LUT P0, RZ, R16, 0xe0, R3, 0xf8, !PT ;  /* 0x000000e010ff7812 */ /* 0x000fc6000780f803 */
[----:B------:R-:W3:Y:S01]  /*11e0*/  SHFL.BFLY PT, R28, R13, 0x10, 0x1f ;  /* 0x0e001f000d1c7f89 */ /* 0x000ee200000e0000 */
[----:B0-----:R-:W-:Y:S01]  /*11f0*/  FADD R21, R6, R21 ;  /* 0x0000001506157221 */ /* 0x001fe20000000000 */
[----:B------:R-:W-:Y:S01]  /*1200*/  LOP3.LUT R6, R19, R2, RZ, 0xfc, !PT ;  /* 0x0000000213067212 */ /* 0x000fe200078efcff */
[----:B------:R-:W-:Y:S01]  /*1210*/  IMAD R2, R9, 0x4, R10 ;  /* 0x0000000409027824 */ /* 0x000fe200078e020a */
[----:B--2---:R-:W-:Y:S02]  /*1220*/  FADD R11, R11, R14 ;  /* 0x0000000e0b0b7221 */ /* 0x004fe40000000000 */
[----:B------:R-:W0:Y:S01]  /*1230*/  SHFL.BFLY PT, R26, R21, 0x8, 0x1f ;  /* 0x0d001f00151a7f89 */ /* 0x000e2200000e0000 */
[----:B------:R-:W-:-:S05]  /*1240*/  IMAD R6, R6, 0x4, R19 ;  /* 0x0000000406067824 */ /* 0x000fca00078e0213 */
[----:B------:R-:W-:Y:S04]  /*1250*/  STS [R6], R5 ;  /* 0x0000000506007388 */ /* 0x000fe80000000800 */
[----:B------:R-:W-:Y:S01]  /*1260*/  STS [R6+0x14], R22 ;  /* 0x0000141606007388 */ /* 0x000fe20000000800 */
[----:B-1----:R-:W-:-:S03]  /*1270*/  FADD R15, R15, R24 ;  /* 0x000000180f0f7221 */ /* 0x002fc60000000000 */
[----:B------:R-:W-:Y:S01]  /*1280*/  STS [R6+0x28], R7 ;  /* 0x0000280706007388 */ /* 0x000fe20000000800 */
[----:B---3--:R-:W-:-:S03]  /*1290*/  FADD R28, R13, R28 ;  /* 0x0000001c0d1c7221 */ /* 0x008fc60000000000 */
[----:B------:R-:W-:Y:S04]  /*12a0*/  STS [R6+0x3c], R8 ;  /* 0x00003c0806007388 */ /* 0x000fe80000000800 */
[----:B------:R-:W-:Y:S01]  /*12b0*/  BAR.SYNC.DEFER_BLOCKING 0x0 ;  /* 0x0000000000007b1d */ /* 0x000fe20000010000 */
[----:B0-----:R-:W-:-:S05]  /*12c0*/  FADD R21, R21, R26 ;  /* 0x0000001a15157221 */ /* 0x001fca0000000000 */
[----:B------:R-:W0:Y:S04]  /*12d0*/  SHFL.BFLY PT, R23, R28, 0x8, 0x1f ;  /* 0x0d001f001c177f89 */ /* 0x000e2800000e0000 */
[----:B------:R-:W-:Y:S04]  /*12e0*/  LDS R9, [R2] ;  /* 0x0000000002097984 */ /* 0x000fe80000000800 */
[----:B------:R-:W-:Y:S01]  /*12f0*/  BAR.SYNC.DEFER_BLOCKING 0x0 ;  /* 0x0000000000007b1d */ /* 0x000fe20000010000 */
[----:B0-----:R-:W-:-:S05]  /*1300*/  FADD R23, R28, R23 ;  /* 0x000000171c177221 */ /* 0x001fca0000000000 */
[----:B------:R-:W-:Y:S04]  /*1310*/  @!P2 STS [R20], R11 ;  /* 0x0000000b1400a388 */ /* 0x000fe80000000800 */
[----:B------:R-:W-:Y:S04]  /*1320*/  @!P2 STS [R20+0x20], R15 ;  /* 0x0000200f1400a388 */ /* 0x000fe80000000800 */
[----:B------:R-:W-:Y:S04]  /*1330*/  @!P2 STS [R20+0x40], R21 ;  /* 0x000040151400a388 */ /* 0x000fe80000000800 */
[----:B------:R-:W-:Y:S04]  /*1340*/  @!P2 STS [R20+0x60], R23 ;  /* 0x000060171400a388 */ /* 0x000fe80000000800 */
[----:B------:R-:W-:Y:S06]  /*1350*/  BAR.SYNC.DEFER_BLOCKING 0x0 ;  /* 0x0000000000007b1d */ /* 0x000fec0000010000 */
[----:B------:R-:W0:Y:S04]  /*1360*/  LDS R5, [R3.X4] ;  /* 0x0000000003057984 */ /* 0x000e280000004800 */
[----:B0-----:R-:W0:Y:S02]  /*1370*/  SHFL.BFLY PT, R8, R5, 0x4, 0x1f ;  /* 0x0c801f0005087f89 */ /* 0x001e2400000e0000 */
[----:B0-----:R-:W-:Y:S01]  /*1380*/  FADD R8, R5, R8 ;  /* 0x0000000805087221 */ /* 0x001fe20000000000 */
[----:B------:R-:W-:-:S04]  /*1390*/  SHF.R.U32.HI R5, RZ, 0x2, R3 ;  /* 0x00000002ff057819 */ /* 0x000fc80000011603 */
[----:B------:R-:W0:Y:S01]  /*13a0*/  SHFL.BFLY PT, R7, R8, 0x2, 0x1f ;  /* 0x0c401f0008077f89 */ /* 0x000e2200000e0000 */
[----:B------:R-:W-:-:S04]  /*13b0*/  SGXT.U32 R5, R5, 0x3 ;  /* 0x000000030505781a */ /* 0x000fc80000000000 */
[----:B------:R-:W-:Y:S01]  /*13c0*/  LOP3.LUT R5, R5, R18, RZ, 0xfc, !PT ;  /* 0x0000001205057212 */ /* 0x000fe200078efcff */
[----:B0-----:R-:W-:Y:S01]  /*13d0*/  FADD R7, R8, R7 ;  /* 0x0000000708077221 */ /* 0x001fe20000000000 */
[----:B------:R-:W-:-:S04]  /*13e0*/  LOP3.LUT R8, R17, 0x3, R3, 0xf8, !PT ;  /* 0x0000000311087812 */ /* 0x000fc800078ef803 */
[----:B------:R-:W0:Y:S01]  /*13f0*/  SHFL.BFLY PT, R10, R7, 0x1, 0x1f ;  /* 0x0c201f00070a7f89 */ /* 0x000e2200000e0000 */
[----:B------:R-:W-:Y:S01]  /*1400*/  ISETP.LT.AND P0, PT, R8, 0x40, !P0 ;  /* 0x000000400800780c */ /* 0x000fe20004701270 */
[----:B0-----:R-:W-:Y:S01]  /*1410*/  FADD R10, R7, R10 ;  /* 0x0000000a070a7221 */ /* 0x001fe20000000000 */
[----:B------:R-:W-:-:S04]  /*1420*/  IMAD R7, R5, 0x40, R8 ;  /* 0x0000004005077824 */ /* 0x000fc800078e0208 */
[----:B------:R-:W-:Y:S04]  /*1430*/  @!P1 STS [R3.X4], R10 ;  /* 0x0000000a03009388 */ /* 0x000fe80000004800 */
[----:B------:R-:W-:Y:S06]  /*1440*/  BAR.SYNC.DEFER_BLOCKING 0x0 ;  /* 0x0000000000007b1d */ /* 0x000fec0000010000 */
[----:B------:R-:W0:Y:S04]  /*1450*/  LDS R11, [R4] ;  /* 0x00000000040b7984 */ /* 0x000e280000000800 */
[----:B------:R-:W1:Y:S04]  /*1460*/  LDS R13, [R4+0x20] ;  /* 0x00002000040d7984 */ /* 0x000e680000000800 */
[----:B------:R-:W2:Y:S04]  /*1470*/  LDS R15, [R4+0x40] ;  /* 0x00004000040f7984 */ /* 0x000ea80000000800 */
[----:B------:R3:W4:Y:S04]  /*1480*/  LDS R19, [R4+0x60] ;  /* 0x0000600004137984 */ /* 0x0007280000000800 */
[----:B------:R-:W-:Y:S01]  /*1490*/  BAR.SYNC.DEFER_BLOCKING 0x0 ;  /* 0x0000000000007b1d */ /* 0x000fe20000010000 */
[----:B---3--:R-:W-:-:S05]  /*14a0*/  IMAD.WIDE R4, R7, R0, c[0x0][0x170] ;  /* 0x00005c0007047625 */ /* 0x008fca00078e0200 */
[----:B0-----:R0:W-:Y:S04]  /*14b0*/  STS [R6], R11 ;  /* 0x0000000b06007388 */ /* 0x0011e80000000800 */
[----:B-1----:R0:W-:Y:S04]  /*14c0*/  STS [R6+0x14], R13 ;  /* 0x0000140d06007388 */ /* 0x0021e80000000800 */
[----:B--2---:R0:W-:Y:S04]  /*14d0*/  STS [R6+0x28], R15 ;  /* 0x0000280f06007388 */ /* 0x0041e80000000800 */
[----:B----4-:R0:W-:Y:S04]  /*14e0*/  STS [R6+0x3c], R19 ;  /* 0x00003c1306007388 */ /* 0x0101e80000000800 */
[----:B------:R-:W-:Y:S06]  /*14f0*/  BAR.SYNC.DEFER_BLOCKING 0x0 ;  /* 0x0000000000007b1d */ /* 0x000fec0000010000 */
[----:B------:R0:W-:Y:S01]  /*1500*/  @P0 STG.E [R4.64], R9 ;  /* 0x0000000904000986 */ /* 0x0001e2000c101904 */
[----:B------:R-:W-:Y:S05]  /*1510*/  @!P0 EXIT ;  /* 0x000000000000894d */ /* 0x000fea0003800000 */
[----:B------:R-:W1:Y:S01]  /*1520*/  LDS R3, [R2] ;  /* 0x0000000002037984 */ /* 0x000e620000000800 */
[----:B0-----:R-:W-:-:S05]  /*1530*/  IMAD.WIDE R4, R7, R0, c[0x0][0x178] ;  /* 0x00005e0007047625 */ /* 0x001fca00078e0200 */
[----:B-1----:R-:W-:Y:S01]  /*1540*/  STG.E [R4.64], R3 ;  /* 0x0000000304007986 */ /* 0x002fe2000c101904 */
[----:B------:R-:W-:Y:S05]  /*1550*/  EXIT ;  /* 0x000000000000794d */ /* 0x000fea0003800000 */
.L_x_0:
[----:B------:R-:W-:-:S00]  /*1560*/  BRA `(.L_x_0) ;  /* 0xfffffff000007947 */ /* 0x000fc0000383ffff */
[----:B------:R-:W-:-:S00]  /*1570*/  NOP ;  /* 0x0000000000007918 */ /* 0x000fc00000000000 */
        /* <DEDUP_REMOVED lines=8> */
.L_x_1:


//--------------------- .nv.shared.triton_per_fused_add_3 --------------------------
	.section	.nv.shared.triton_per_fused_add_3,"aw",@nobits
	.sectionflags	@""
	.align	16
